//
// Generated by NVIDIA NVVM Compiler
//
// Compiler Build ID: CL-36424714
// Cuda compilation tools, release 13.0, V13.0.88
// Based on NVVM 20.0.0
//

.version 9.0
.target sm_100
.address_size 64

	// .globl	_Z18ShuffleSyncKernel1Pj

.visible .entry _Z18ShuffleSyncKernel1Pj(
	.param .u64 .ptr .align 1 _Z18ShuffleSyncKernel1Pj_param_0
)
{
	.reg .pred 	%p<2>;
	.reg .b32 	%r<13>;
	.reg .b64 	%rd<5>;

	ld.param.u64 	%rd1, [_Z18ShuffleSyncKernel1Pj_param_0];
	cvta.to.global.u64 	%rd2, %rd1;
	mov.u32 	%r1, %tid.x;
	mov.u32 	%r2, %tid.y;
	mov.u32 	%r3, %ntid.x;
	mov.u32 	%r4, %tid.z;
	mov.u32 	%r5, %ntid.y;
	mov.u32 	%r6, %ctaid.x;
	mov.u32 	%r7, %ntid.z;
	mad.lo.s32 	%r8, %r7, %r6, %r4;
	mad.lo.s32 	%r9, %r8, %r5, %r2;
	mad.lo.s32 	%r10, %r9, %r3, %r1;
	add.s32 	%r11, %r10, 1;
	shfl.sync.idx.b32	%r12|%p1, %r10, %r11, 4127, -16;
	mul.wide.s32 	%rd3, %r10, 4;
	add.s64 	%rd4, %rd2, %rd3;
	st.global.u32 	[%rd4], %r12;
	ret;

}
	// .globl	_Z20ShuffleUpSyncKernel1Pj
.visible .entry _Z20ShuffleUpSyncKernel1Pj(
	.param .u64 .ptr .align 1 _Z20ShuffleUpSyncKernel1Pj_param_0
)
{
	.reg .pred 	%p<2>;
	.reg .b32 	%r<12>;
	.reg .b64 	%rd<5>;

	ld.param.u64 	%rd1, [_Z20ShuffleUpSyncKernel1Pj_param_0];
	cvta.to.global.u64 	%rd2, %rd1;
	mov.u32 	%r1, %tid.x;
	mov.u32 	%r2, %tid.y;
	mov.u32 	%r3, %ntid.x;
	mov.u32 	%r4, %tid.z;
	mov.u32 	%r5, %ntid.y;
	mov.u32 	%r6, %ctaid.x;
	mov.u32 	%r7, %ntid.z;
	mad.lo.s32 	%r8, %r7, %r6, %r4;
	mad.lo.s32 	%r9, %r8, %r5, %r2;
	mad.lo.s32 	%r10, %r9, %r3, %r1;
	shfl.sync.up.b32	%r11|%p1, %r10, 1, 4096, -16;
	mul.wide.s32 	%rd3, %r10, 4;
	add.s64 	%rd4, %rd2, %rd3;
	st.global.u32 	[%rd4], %r11;
	ret;

}
	// .globl	_Z22ShuffleDownSyncKernel1Pj
.visible .entry _Z22ShuffleDownSyncKernel1Pj(
	.param .u64 .ptr .align 1 _Z22ShuffleDownSyncKernel1Pj_param_0
)
{
	.reg .pred 	%p<2>;
	.reg .b32 	%r<12>;
	.reg .b64 	%rd<5>;

	ld.param.u64 	%rd1, [_Z22ShuffleDownSyncKernel1Pj_param_0];
	cvta.to.global.u64 	%rd2, %rd1;
	mov.u32 	%r1, %tid.x;
	mov.u32 	%r2, %tid.y;
	mov.u32 	%r3, %ntid.x;
	mov.u32 	%r4, %tid.z;
	mov.u32 	%r5, %ntid.y;
	mov.u32 	%r6, %ctaid.x;
	mov.u32 	%r7, %ntid.z;
	mad.lo.s32 	%r8, %r7, %r6, %r4;
	mad.lo.s32 	%r9, %r8, %r5, %r2;
	mad.lo.s32 	%r10, %r9, %r3, %r1;
	shfl.sync.down.b32	%r11|%p1, %r10, 1, 4127, -16;
	mul.wide.s32 	%rd3, %r10, 4;
	add.s64 	%rd4, %rd2, %rd3;
	st.global.u32 	[%rd4], %r11;
	ret;

}
	// .globl	_Z21ShuffleXorSyncKernel1Pj
.visible .entry _Z21ShuffleXorSyncKernel1Pj(
	.param .u64 .ptr .align 1 _Z21ShuffleXorSyncKernel1Pj_param_0
)
{
	.reg .pred 	%p<2>;
	.reg .b32 	%r<12>;
	.reg .b64 	%rd<5>;

	ld.param.u64 	%rd1, [_Z21ShuffleXorSyncKernel1Pj_param_0];
	cvta.to.global.u64 	%rd2, %rd1;
	mov.u32 	%r1, %tid.x;
	mov.u32 	%r2, %tid.y;
	mov.u32 	%r3, %ntid.x;
	mov.u32 	%r4, %tid.z;
	mov.u32 	%r5, %ntid.y;
	mov.u32 	%r6, %ctaid.x;
	mov.u32 	%r7, %ntid.z;
	mad.lo.s32 	%r8, %r7, %r6, %r4;
	mad.lo.s32 	%r9, %r8, %r5, %r2;
	mad.lo.s32 	%r10, %r9, %r3, %r1;
	shfl.sync.bfly.b32	%r11|%p1, %r10, 2, 4127, -16;
	mul.wide.s32 	%rd3, %r10, 4;
	add.s64 	%rd4, %rd2, %rd3;
	st.global.u32 	[%rd4], %r11;
	ret;

}
	// .globl	_Z18ShuffleSyncKernel2Pj
.visible .entry _Z18ShuffleSyncKernel2Pj(
	.param .u64 .ptr .align 1 _Z18ShuffleSyncKernel2Pj_param_0
)
{
	.reg .pred 	%p<3>;
	.reg .b32 	%r<21>;
	.reg .b64 	%rd<5>;

	ld.param.u64 	%rd1, [_Z18ShuffleSyncKernel2Pj_param_0];
	mov.u32 	%r5, %tid.x;
	mov.u32 	%r6, %tid.y;
	mov.u32 	%r7, %ntid.x;
	mov.u32 	%r8, %tid.z;
	mov.u32 	%r9, %ntid.y;
	mov.u32 	%r10, %ctaid.x;
	mov.u32 	%r11, %ntid.z;
	mad.lo.s32 	%r12, %r11, %r10, %r8;
	mad.lo.s32 	%r13, %r12, %r9, %r6;
	mad.lo.s32 	%r1, %r13, %r7, %r5;
	shr.s32 	%r14, %r1, 31;
	shr.u32 	%r15, %r14, 27;
	add.s32 	%r16, %r1, %r15;
	and.b32  	%r17, %r16, -32;
	sub.s32 	%r18, %r1, %r17;
	setp.lt.s32 	%p1, %r18, 4;
	mov.b32 	%r20, 0;
	@%p1 bra 	$L__BB4_2;
	add.s32 	%r19, %r1, 1;
	shfl.sync.idx.b32	%r20|%p2, %r1, %r19, 4127, -16;
$L__BB4_2:
	cvta.to.global.u64 	%rd2, %rd1;
	mul.wide.s32 	%rd3, %r1, 4;
	add.s64 	%rd4, %rd2, %rd3;
	st.global.u32 	[%rd4], %r20;
	ret;

}
	// .globl	_Z20ShuffleUpSyncKernel2Pj
.visible .entry _Z20ShuffleUpSyncKernel2Pj(
	.param .u64 .ptr .align 1 _Z20ShuffleUpSyncKernel2Pj_param_0
)
{
	.reg .pred 	%p<3>;
	.reg .b32 	%r<20>;
	.reg .b64 	%rd<5>;

	ld.param.u64 	%rd1, [_Z20ShuffleUpSyncKernel2Pj_param_0];
	mov.u32 	%r5, %tid.x;
	mov.u32 	%r6, %tid.y;
	mov.u32 	%r7, %ntid.x;
	mov.u32 	%r8, %tid.z;
	mov.u32 	%r9, %ntid.y;
	mov.u32 	%r10, %ctaid.x;
	mov.u32 	%r11, %ntid.z;
	mad.lo.s32 	%r12, %r11, %r10, %r8;
	mad.lo.s32 	%r13, %r12, %r9, %r6;
	mad.lo.s32 	%r1, %r13, %r7, %r5;
	shr.s32 	%r14, %r1, 31;
	shr.u32 	%r15, %r14, 27;
	add.s32 	%r16, %r1, %r15;
	and.b32  	%r17, %r16, -32;
	sub.s32 	%r18, %r1, %r17;
	setp.lt.s32 	%p1, %r18, 4;
	mov.b32 	%r19, 0;
	@%p1 bra 	$L__BB5_2;
	shfl.sync.up.b32	%r19|%p2, %r1, 1, 4096, -16;
$L__BB5_2:
	cvta.to.global.u64 	%rd2, %rd1;
	mul.wide.s32 	%rd3, %r1, 4;
	add.s64 	%rd4, %rd2, %rd3;
	st.global.u32 	[%rd4], %r19;
	ret;

}
	// .globl	_Z22ShuffleDownSyncKernel2Pj
.visible .entry _Z22ShuffleDownSyncKernel2Pj(
	.param .u64 .ptr .align 1 _Z22ShuffleDownSyncKernel2Pj_param_0
)
{
	.reg .pred 	%p<3>;
	.reg .b32 	%r<20>;
	.reg .b64 	%rd<5>;

	ld.param.u64 	%rd1, [_Z22ShuffleDownSyncKernel2Pj_param_0];
	mov.u32 	%r5, %tid.x;
	mov.u32 	%r6, %tid.y;
	mov.u32 	%r7, %ntid.x;
	mov.u32 	%r8, %tid.z;
	mov.u32 	%r9, %ntid.y;
	mov.u32 	%r10, %ctaid.x;
	mov.u32 	%r11, %ntid.z;
	mad.lo.s32 	%r12, %r11, %r10, %r8;
	mad.lo.s32 	%r13, %r12, %r9, %r6;
	mad.lo.s32 	%r1, %r13, %r7, %r5;
	shr.s32 	%r14, %r1, 31;
	shr.u32 	%r15, %r14, 27;
	add.s32 	%r16, %r1, %r15;
	and.b32  	%r17, %r16, -32;
	sub.s32 	%r18, %r1, %r17;
	setp.gt.s32 	%p1, %r18, 27;
	mov.b32 	%r19, 0;
	@%p1 bra 	$L__BB6_2;
	shfl.sync.down.b32	%r19|%p2, %r1, 1, 4127, 268435455;
$L__BB6_2:
	cvta.to.global.u64 	%rd2, %rd1;
	mul.wide.s32 	%rd3, %r1, 4;
	add.s64 	%rd4, %rd2, %rd3;
	st.global.u32 	[%rd4], %r19;
	ret;

}
	// .globl	_Z21ShuffleXorSyncKernel2Pj
.visible .entry _Z21ShuffleXorSyncKernel2Pj(
	.param .u64 .ptr .align 1 _Z21ShuffleXorSyncKernel2Pj_param_0
)
{
	.reg .pred 	%p<3>;
	.reg .b32 	%r<20>;
	.reg .b64 	%rd<5>;

	ld.param.u64 	%rd1, [_Z21ShuffleXorSyncKernel2Pj_param_0];
	mov.u32 	%r5, %tid.x;
	mov.u32 	%r6, %tid.y;
	mov.u32 	%r7, %ntid.x;
	mov.u32 	%r8, %tid.z;
	mov.u32 	%r9, %ntid.y;
	mov.u32 	%r10, %ctaid.x;
	mov.u32 	%r11, %ntid.z;
	mad.lo.s32 	%r12, %r11, %r10, %r8;
	mad.lo.s32 	%r13, %r12, %r9, %r6;
	mad.lo.s32 	%r1, %r13, %r7, %r5;
	shr.s32 	%r14, %r1, 31;
	shr.u32 	%r15, %r14, 27;
	add.s32 	%r16, %r1, %r15;
	and.b32  	%r17, %r16, -32;
	sub.s32 	%r18, %r1, %r17;
	setp.lt.s32 	%p1, %r18, 4;
	mov.b32 	%r19, 0;
	@%p1 bra 	$L__BB7_2;
	shfl.sync.bfly.b32	%r19|%p2, %r1, 2, 4127, -16;
$L__BB7_2:
	cvta.to.global.u64 	%rd2, %rd1;
	mul.wide.s32 	%rd3, %r1, 4;
	add.s64 	%rd4, %rd2, %rd3;
	st.global.u32 	[%rd4], %r19;
	ret;

}
	// .globl	_Z18ShuffleSyncKernel3Pj
.visible .entry _Z18ShuffleSyncKernel3Pj(
	.param .u64 .ptr .align 1 _Z18ShuffleSyncKernel3Pj_param_0
)
{
	.reg .pred 	%p<3>;
	.reg .b32 	%r<22>;
	.reg .b64 	%rd<5>;

	ld.param.u64 	%rd1, [_Z18ShuffleSyncKernel3Pj_param_0];
	mov.u32 	%r5, %tid.x;
	mov.u32 	%r6, %tid.y;
	mov.u32 	%r7, %ntid.x;
	mov.u32 	%r8, %tid.z;
	mov.u32 	%r9, %ntid.y;
	mov.u32 	%r10, %ctaid.x;
	mov.u32 	%r11, %ntid.z;
	mad.lo.s32 	%r12, %r11, %r10, %r8;
	mad.lo.s32 	%r13, %r12, %r9, %r6;
	mad.lo.s32 	%r1, %r13, %r7, %r5;
	shr.s32 	%r14, %r1, 31;
	shr.u32 	%r15, %r14, 27;
	add.s32 	%r16, %r1, %r15;
	and.b32  	%r17, %r16, -32;
	sub.s32 	%r18, %r1, %r17;
	setp.lt.s32 	%p1, %r18, 4;
	mov.b32 	%r21, 0;
	@%p1 bra 	$L__BB8_2;
	max.u32 	%r19, %r1, 1;
	add.s32 	%r20, %r19, -1;
	shfl.sync.idx.b32	%r21|%p2, %r1, %r20, 4127, -16;
$L__BB8_2:
	cvta.to.global.u64 	%rd2, %rd1;
	mul.wide.s32 	%rd3, %r1, 4;
	add.s64 	%rd4, %rd2, %rd3;
	st.global.u32 	[%rd4], %r21;
	ret;

}


// ===== COMPILED SASS (sm_100) =====

	.target	sm_100

	.elftype	@"ET_EXEC"


//--------------------- .note.nv.tkinfo           --------------------------
	.section	.note.nv.tkinfo,"",@"SHT_NOTE"
	.sectionflags	@"SHF_NOTE_NV_TKINFO"
	.tkinfo
        /*0018*/ 	.word	0x00000002
        /*0030*/ 	.string	""
        /*0030*/ 	.string	"ptxas"
        /*0030*/ 	.string	"Cuda compilation tools, release 13.0, V13.0.88"
        /*0030*/ 	.string	"Build cuda_13.0.r13.0/compiler.36424714_0"
        /*0030*/ 	.string	"-arch sm_100 -m 64 "



//--------------------- .note.nv.cuinfo           --------------------------
	.section	.note.nv.cuinfo,"",@"SHT_NOTE"
	.sectionflags	@"SHF_NOTE_NV_CUINFO"
        /*0018*/ 	.short	0x0002
        /*001a*/ 	.short	0x0064
        /*001c*/ 	.short	0x0082
	.zero		2


//--------------------- .nv.info                  --------------------------
	.section	.nv.info,"",@"SHT_CUDA_INFO"
	.align	4


	//----- nvinfo : EIATTR_REGCOUNT
	.align		4
        /*0000*/ 	.byte	0x04, 0x2f
        /*0002*/ 	.short	(.L_1 - .L_0)
	.align		4
.L_0:
        /*0004*/ 	.word	index@(_Z18ShuffleSyncKernel1Pj)
        /*0008*/ 	.word	0x0000000a


	//----- nvinfo : EIATTR_FRAME_SIZE
	.align		4
.L_1:
        /*000c*/ 	.byte	0x04, 0x11
        /*000e*/ 	.short	(.L_3 - .L_2)
	.align		4
.L_2:
        /*0010*/ 	.word	index@(_Z18ShuffleSyncKernel1Pj)
        /*0014*/ 	.word	0x00000000


	//----- nvinfo : EIATTR_REGCOUNT
	.align		4
.L_3:
        /*0018*/ 	.byte	0x04, 0x2f
        /*001a*/ 	.short	(.L_5 - .L_4)
	.align		4
.L_4:
        /*001c*/ 	.word	index@(_Z20ShuffleUpSyncKernel1Pj)
        /*0020*/ 	.word	0x0000000a


	//----- nvinfo : EIATTR_FRAME_SIZE
	.align		4
.L_5:
        /*0024*/ 	.byte	0x04, 0x11
        /*0026*/ 	.short	(.L_7 - .L_6)
	.align		4
.L_6:
        /*0028*/ 	.word	index@(_Z20ShuffleUpSyncKernel1Pj)
        /*002c*/ 	.word	0x00000000


	//----- nvinfo : EIATTR_REGCOUNT
	.align		4
.L_7:
        /*0030*/ 	.byte	0x04, 0x2f
        /*0032*/ 	.short	(.L_9 - .L_8)
	.align		4
.L_8:
        /*0034*/ 	.word	index@(_Z22ShuffleDownSyncKernel1Pj)
        /*0038*/ 	.word	0x0000000a


	//----- nvinfo : EIATTR_FRAME_SIZE
	.align		4
.L_9:
        /*003c*/ 	.byte	0x04, 0x11
        /*003e*/ 	.short	(.L_11 - .L_10)
	.align		4
.L_10:
        /*0040*/ 	.word	index@(_Z22ShuffleDownSyncKernel1Pj)
        /*0044*/ 	.word	0x00000000


	//----- nvinfo : EIATTR_REGCOUNT
	.align		4
.L_11:
        /*0048*/ 	.byte	0x04, 0x2f
        /*004a*/ 	.short	(.L_13 - .L_12)
	.align		4
.L_12:
        /*004c*/ 	.word	index@(_Z21ShuffleXorSyncKernel1Pj)
        /*0050*/ 	.word	0x0000000a


	//----- nvinfo : EIATTR_FRAME_SIZE
	.align		4
.L_13:
        /*0054*/ 	.byte	0x04, 0x11
        /*0056*/ 	.short	(.L_15 - .L_14)
	.align		4
.L_14:
        /*0058*/ 	.word	index@(_Z21ShuffleXorSyncKernel1Pj)
        /*005c*/ 	.word	0x00000000


	//----- nvinfo : EIATTR_REGCOUNT
	.align		4
.L_15:
        /*0060*/ 	.byte	0x04, 0x2f
        /*0062*/ 	.short	(.L_17 - .L_16)
	.align		4
.L_16:
        /*0064*/ 	.word	index@(_Z18ShuffleSyncKernel2Pj)
        /*0068*/ 	.word	0x0000000a


	//----- nvinfo : EIATTR_FRAME_SIZE
	.align		4
.L_17:
        /*006c*/ 	.byte	0x04, 0x11
        /*006e*/ 	.short	(.L_19 - .L_18)
	.align		4
.L_18:
        /*0070*/ 	.word	index@(_Z18ShuffleSyncKernel2Pj)
        /*0074*/ 	.word	0x00000000


	//----- nvinfo : EIATTR_REGCOUNT
	.align		4
.L_19:
        /*0078*/ 	.byte	0x04, 0x2f
        /*007a*/ 	.short	(.L_21 - .L_20)
	.align		4
.L_20:
        /*007c*/ 	.word	index@(_Z20ShuffleUpSyncKernel2Pj)
        /*0080*/ 	.word	0x0000000a


	//----- nvinfo : EIATTR_FRAME_SIZE
	.align		4
.L_21:
        /*0084*/ 	.byte	0x04, 0x11
        /*0086*/ 	.short	(.L_23 - .L_22)
	.align		4
.L_22:
        /*0088*/ 	.word	index@(_Z20ShuffleUpSyncKernel2Pj)
        /*008c*/ 	.word	0x00000000


	//----- nvinfo : EIATTR_REGCOUNT
	.align		4
.L_23:
        /*0090*/ 	.byte	0x04, 0x2f
        /*0092*/ 	.short	(.L_25 - .L_24)
	.align		4
.L_24:
        /*0094*/ 	.word	index@(_Z22ShuffleDownSyncKernel2Pj)
        /*0098*/ 	.word	0x0000000a


	//----- nvinfo : EIATTR_FRAME_SIZE
	.align		4
.L_25:
        /*009c*/ 	.byte	0x04, 0x11
        /*009e*/ 	.short	(.L_27 - .L_26)
	.align		4
.L_26:
        /*00a0*/ 	.word	index@(_Z22ShuffleDownSyncKernel2Pj)
        /*00a4*/ 	.word	0x00000000


	//----- nvinfo : EIATTR_REGCOUNT
	.align		4
.L_27:
        /*00a8*/ 	.byte	0x04, 0x2f
        /*00aa*/ 	.short	(.L_29 - .L_28)
	.align		4
.L_28:
        /*00ac*/ 	.word	index@(_Z21ShuffleXorSyncKernel2Pj)
        /*00b0*/ 	.word	0x0000000a


	//----- nvinfo : EIATTR_FRAME_SIZE
	.align		4
.L_29:
        /*00b4*/ 	.byte	0x04, 0x11
        /*00b6*/ 	.short	(.L_31 - .L_30)
	.align		4
.L_30:
        /*00b8*/ 	.word	index@(_Z21ShuffleXorSyncKernel2Pj)
        /*00bc*/ 	.word	0x00000000


	//----- nvinfo : EIATTR_REGCOUNT
	.align		4
.L_31:
        /*00c0*/ 	.byte	0x04, 0x2f
        /*00c2*/ 	.short	(.L_33 - .L_32)
	.align		4
.L_32:
        /*00c4*/ 	.word	index@(_Z18ShuffleSyncKernel3Pj)
        /*00c8*/ 	.word	0x0000000a


	//----- nvinfo : EIATTR_FRAME_SIZE
	.align		4
.L_33:
        /*00cc*/ 	.byte	0x04, 0x11
        /*00ce*/ 	.short	(.L_35 - .L_34)
	.align		4
.L_34:
        /*00d0*/ 	.word	index@(_Z18ShuffleSyncKernel3Pj)
        /*00d4*/ 	.word	0x00000000


	//----- nvinfo : EIATTR_MIN_STACK_SIZE
	.align		4
.L_35:
        /*00d8*/ 	.byte	0x04, 0x12
        /*00da*/ 	.short	(.L_37 - .L_36)
	.align		4
.L_36:
        /*00dc*/ 	.word	index@(_Z18ShuffleSyncKernel3Pj)
        /*00e0*/ 	.word	0x00000000


	//----- nvinfo : EIATTR_MIN_STACK_SIZE
	.align		4
.L_37:
        /*00e4*/ 	.byte	0x04, 0x12
        /*00e6*/ 	.short	(.L_39 - .L_38)
	.align		4
.L_38:
        /*00e8*/ 	.word	index@(_Z21ShuffleXorSyncKernel2Pj)
        /*00ec*/ 	.word	0x00000000


	//----- nvinfo : EIATTR_MIN_STACK_SIZE
	.align		4
.L_39:
        /*00f0*/ 	.byte	0x04, 0x12
        /*00f2*/ 	.short	(.L_41 - .L_40)
	.align		4
.L_40:
        /*00f4*/ 	.word	index@(_Z22ShuffleDownSyncKernel2Pj)
        /*00f8*/ 	.word	0x00000000


	//----- nvinfo : EIATTR_MIN_STACK_SIZE
	.align		4
.L_41:
        /*00fc*/ 	.byte	0x04, 0x12
        /*00fe*/ 	.short	(.L_43 - .L_42)
	.align		4
.L_42:
        /*0100*/ 	.word	index@(_Z20ShuffleUpSyncKernel2Pj)
        /*0104*/ 	.word	0x00000000


	//----- nvinfo : EIATTR_MIN_STACK_SIZE
	.align		4
.L_43:
        /*0108*/ 	.byte	0x04, 0x12
        /*010a*/ 	.short	(.L_45 - .L_44)
	.align		4
.L_44:
        /*010c*/ 	.word	index@(_Z18ShuffleSyncKernel2Pj)
        /*0110*/ 	.word	0x00000000


	//----- nvinfo : EIATTR_MIN_STACK_SIZE
	.align		4
.L_45:
        /*0114*/ 	.byte	0x04, 0x12
        /*0116*/ 	.short	(.L_47 - .L_46)
	.align		4
.L_46:
        /*0118*/ 	.word	index@(_Z21ShuffleXorSyncKernel1Pj)
        /*011c*/ 	.word	0x00000000


	//----- nvinfo : EIATTR_MIN_STACK_SIZE
	.align		4
.L_47:
        /*0120*/ 	.byte	0x04, 0x12
        /*0122*/ 	.short	(.L_49 - .L_48)
	.align		4
.L_48:
        /*0124*/ 	.word	index@(_Z22ShuffleDownSyncKernel1Pj)
        /*0128*/ 	.word	0x00000000


	//----- nvinfo : EIATTR_MIN_STACK_SIZE
	.align		4
.L_49:
        /*012c*/ 	.byte	0x04, 0x12
        /*012e*/ 	.short	(.L_51 - .L_50)
	.align		4
.L_50:
        /*0130*/ 	.word	index@(_Z20ShuffleUpSyncKernel1Pj)
        /*0134*/ 	.word	0x00000000


	//----- nvinfo : EIATTR_MIN_STACK_SIZE
	.align		4
.L_51:
        /*0138*/ 	.byte	0x04, 0x12
        /*013a*/ 	.short	(.L_53 - .L_52)
	.align		4
.L_52:
        /*013c*/ 	.word	index@(_Z18ShuffleSyncKernel1Pj)
        /*0140*/ 	.word	0x00000000
.L_53:


//--------------------- .nv.compat                --------------------------
	.section	.nv.compat,"",@"SHT_CUDA_COMPAT_INFO"
	.align	4
        /*0000*/ 	.byte	0x02, 0x09, 0x00, 0x00, 0x02, 0x02, 0x01, 0x00, 0x02, 0x05, 0x05, 0x00, 0x03, 0x07, 0x01, 0x01
        /*0010*/ 	.byte	0x02, 0x03, 0x00, 0x00, 0x02, 0x06, 0x01, 0x00, 0x04, 0x0b, 0x08, 0x00, 0x09, 0x00, 0x00, 0x00
        /*0020*/ 	.byte	0x00, 0x00, 0x00, 0x00


//--------------------- .nv.info._Z18ShuffleSyncKernel3Pj --------------------------
	.section	.nv.info._Z18ShuffleSyncKernel3Pj,"",@"SHT_CUDA_INFO"
	.sectionflags	@""
	.align	4


	//----- nvinfo : EIATTR_CUDA_API_VERSION
	.align		4
        /*0000*/ 	.byte	0x04, 0x37
        /*0002*/ 	.short	(.L_55 - .L_54)
.L_54:
        /*0004*/ 	.word	0x00000082


	//----- nvinfo : EIATTR_KPARAM_INFO
	.align		4
.L_55:
        /*0008*/ 	.byte	0x04, 0x17
        /*000a*/ 	.short	(.L_57 - .L_56)
.L_56:
        /*000c*/ 	.word	0x00000000
        /*0010*/ 	.short	0x0000
        /*0012*/ 	.short	0x0000
        /*0014*/ 	.byte	0x00, 0xf5, 0x21, 0x00


	//----- nvinfo : EIATTR_SPARSE_MMA_MASK
	.align		4
.L_57:
        /*0018*/ 	.byte	0x03, 0x50
        /*001a*/ 	.short	0x0000


	//----- nvinfo : EIATTR_MAXREG_COUNT
	.align		4
        /*001c*/ 	.byte	0x03, 0x1b
        /*001e*/ 	.short	0x00ff


	//----- nvinfo : EIATTR_MERCURY_ISA_VERSION
	.align		4
        /*0020*/ 	.byte	0x03, 0x5f
        /*0022*/ 	.short	0x0101


	//----- nvinfo : EIATTR_COOP_GROUP_MASK_REGIDS
	.align		4
        /*0024*/ 	.byte	0x04, 0x29
        /*0026*/ 	.short	(.L_59 - .L_58)


	//   ....[0]....
.L_58:
        /*0028*/ 	.word	0x05000007


	//----- nvinfo : EIATTR_COOP_GROUP_INSTR_OFFSETS
	.align		4
.L_59:
        /*002c*/ 	.byte	0x04, 0x28
        /*002e*/ 	.short	(.L_61 - .L_60)


	//   ....[0]....
.L_60:
        /*0030*/ 	.word	0x000001b0


	//----- nvinfo : EIATTR_VRC_CTA_INIT_COUNT
	.align		4
.L_61:
        /*0034*/ 	.byte	0x02, 0x4a
	.zero		1
	.zero		1


	//----- nvinfo : EIATTR_EXIT_INSTR_OFFSETS
	.align		4
        /*0038*/ 	.byte	0x04, 0x1c
        /*003a*/ 	.short	(.L_63 - .L_62)


	//   ....[0]....
.L_62:
        /*003c*/ 	.word	0x000001e0


	//----- nvinfo : EIATTR_CRS_STACK_SIZE
	.align		4
.L_63:
        /*0040*/ 	.byte	0x04, 0x1e
        /*0042*/ 	.short	(.L_65 - .L_64)
.L_64:
        /*0044*/ 	.word	0x00000000


	//----- nvinfo : EIATTR_CBANK_PARAM_SIZE
	.align		4
.L_65:
        /*0048*/ 	.byte	0x03, 0x19
        /*004a*/ 	.short	0x0008


	//----- nvinfo : EIATTR_PARAM_CBANK
	.align		4
        /*004c*/ 	.byte	0x04, 0x0a
        /*004e*/ 	.short	(.L_67 - .L_66)
	.align		4
.L_66:
        /*0050*/ 	.word	index@(.nv.constant0._Z18ShuffleSyncKernel3Pj)
        /*0054*/ 	.short	0x0380
        /*0056*/ 	.short	0x0008


	//----- nvinfo : EIATTR_SW_WAR
	.align		4
.L_67:
        /*0058*/ 	.byte	0x04, 0x36
        /*005a*/ 	.short	(.L_69 - .L_68)
.L_68:
        /*005c*/ 	.word	0x00000008
.L_69:


//--------------------- .nv.info._Z21ShuffleXorSyncKernel2Pj --------------------------
	.section	.nv.info._Z21ShuffleXorSyncKernel2Pj,"",@"SHT_CUDA_INFO"
	.sectionflags	@""
	.align	4


	//----- nvinfo : EIATTR_CUDA_API_VERSION
	.align		4
        /*0000*/ 	.byte	0x04, 0x37
        /*0002*/ 	.short	(.L_71 - .L_70)
.L_70:
        /*0004*/ 	.word	0x00000082


	//----- nvinfo : EIATTR_KPARAM_INFO
	.align		4
.L_71:
        /*0008*/ 	.byte	0x04, 0x17
        /*000a*/ 	.short	(.L_73 - .L_72)
.L_72:
        /*000c*/ 	.word	0x00000000
        /*0010*/ 	.short	0x0000
        /*0012*/ 	.short	0x0000
        /*0014*/ 	.byte	0x00, 0xf5, 0x21, 0x00


	//----- nvinfo : EIATTR_SPARSE_MMA_MASK
	.align		4
.L_73:
        /*0018*/ 	.byte	0x03, 0x50
        /*001a*/ 	.short	0x0000


	//----- nvinfo : EIATTR_MAXREG_COUNT
	.align		4
        /*001c*/ 	.byte	0x03, 0x1b
        /*001e*/ 	.short	0x00ff


	//----- nvinfo : EIATTR_MERCURY_ISA_VERSION
	.align		4
        /*0020*/ 	.byte	0x03, 0x5f
        /*0022*/ 	.short	0x0101


	//----- nvinfo : EIATTR_COOP_GROUP_MASK_REGIDS
	.align		4
        /*0024*/ 	.byte	0x04, 0x29
        /*0026*/ 	.short	(.L_75 - .L_74)


	//   ....[0]....
.L_74:
        /*0028*/ 	.word	0x05000000


	//----- nvinfo : EIATTR_COOP_GROUP_INSTR_OFFSETS
	.align		4
.L_75:
        /*002c*/ 	.byte	0x04, 0x28
        /*002e*/ 	.short	(.L_77 - .L_76)


	//   ....[0]....
.L_76:
        /*0030*/ 	.word	0x00000190


	//----- nvinfo : EIATTR_VRC_CTA_INIT_COUNT
	.align		4
.L_77:
        /*0034*/ 	.byte	0x02, 0x4a
	.zero		1
	.zero		1


	//----- nvinfo : EIATTR_EXIT_INSTR_OFFSETS
	.align		4
        /*0038*/ 	.byte	0x04, 0x1c
        /*003a*/ 	.short	(.L_79 - .L_78)


	//   ....[0]....
.L_78:
        /*003c*/ 	.word	0x000001c0


	//----- nvinfo : EIATTR_CRS_STACK_SIZE
	.align		4
.L_79:
        /*0040*/ 	.byte	0x04, 0x1e
        /*0042*/ 	.short	(.L_81 - .L_80)
.L_80:
        /*0044*/ 	.word	0x00000000


	//----- nvinfo : EIATTR_CBANK_PARAM_SIZE
	.align		4
.L_81:
        /*0048*/ 	.byte	0x03, 0x19
        /*004a*/ 	.short	0x0008


	//----- nvinfo : EIATTR_PARAM_CBANK
	.align		4
        /*004c*/ 	.byte	0x04, 0x0a
        /*004e*/ 	.short	(.L_83 - .L_82)
	.align		4
.L_82:
        /*0050*/ 	.word	index@(.nv.constant0._Z21ShuffleXorSyncKernel2Pj)
        /*0054*/ 	.short	0x0380
        /*0056*/ 	.short	0x0008


	//----- nvinfo : EIATTR_SW_WAR
	.align		4
.L_83:
        /*0058*/ 	.byte	0x04, 0x36
        /*005a*/ 	.short	(.L_85 - .L_84)
.L_84:
        /*005c*/ 	.word	0x00000008
.L_85:


//--------------------- .nv.info._Z22ShuffleDownSyncKernel2Pj --------------------------
	.section	.nv.info._Z22ShuffleDownSyncKernel2Pj,"",@"SHT_CUDA_INFO"
	.sectionflags	@""
	.align	4


	//----- nvinfo : EIATTR_CUDA_API_VERSION
	.align		4
        /*0000*/ 	.byte	0x04, 0x37
        /*0002*/ 	.short	(.L_87 - .L_86)
.L_86:
        /*0004*/ 	.word	0x00000082


	//----- nvinfo : EIATTR_KPARAM_INFO
	.align		4
.L_87:
        /*0008*/ 	.byte	0x04, 0x17
        /*000a*/ 	.short	(.L_89 - .L_88)
.L_88:
        /*000c*/ 	.word	0x00000000
        /*0010*/ 	.short	0x0000
        /*0012*/ 	.short	0x0000
        /*0014*/ 	.byte	0x00, 0xf5, 0x21, 0x00


	//----- nvinfo : EIATTR_SPARSE_MMA_MASK
	.align		4
.L_89:
        /*0018*/ 	.byte	0x03, 0x50
        /*001a*/ 	.short	0x0000


	//----- nvinfo : EIATTR_MAXREG_COUNT
	.align		4
        /*001c*/ 	.byte	0x03, 0x1b
        /*001e*/ 	.short	0x00ff


	//----- nvinfo : EIATTR_MERCURY_ISA_VERSION
	.align		4
        /*0020*/ 	.byte	0x03, 0x5f
        /*0022*/ 	.short	0x0101


	//----- nvinfo : EIATTR_COOP_GROUP_MASK_REGIDS
	.align		4
        /*0024*/ 	.byte	0x04, 0x29
        /*0026*/ 	.short	(.L_91 - .L_90)


	//   ....[0]....
.L_90:
        /*0028*/ 	.word	0x05000000


	//----- nvinfo : EIATTR_COOP_GROUP_INSTR_OFFSETS
	.align		4
.L_91:
        /*002c*/ 	.byte	0x04, 0x28
        /*002e*/ 	.short	(.L_93 - .L_92)


	//   ....[0]....
.L_92:
        /*0030*/ 	.word	0x00000190


	//----- nvinfo : EIATTR_VRC_CTA_INIT_COUNT
	.align		4
.L_93:
        /*0034*/ 	.byte	0x02, 0x4a
	.zero		1
	.zero		1


	//----- nvinfo : EIATTR_EXIT_INSTR_OFFSETS
	.align		4
        /*0038*/ 	.byte	0x04, 0x1c
        /*003a*/ 	.short	(.L_95 - .L_94)


	//   ....[0]....
.L_94:
        /*003c*/ 	.word	0x000001c0


	//----- nvinfo : EIATTR_CRS_STACK_SIZE
	.align		4
.L_95:
        /*0040*/ 	.byte	0x04, 0x1e
        /*0042*/ 	.short	(.L_97 - .L_96)
.L_96:
        /*0044*/ 	.word	0x00000000


	//----- nvinfo : EIATTR_CBANK_PARAM_SIZE
	.align		4
.L_97:
        /*0048*/ 	.byte	0x03, 0x19
        /*004a*/ 	.short	0x0008


	//----- nvinfo : EIATTR_PARAM_CBANK
	.align		4
        /*004c*/ 	.byte	0x04, 0x0a
        /*004e*/ 	.short	(.L_99 - .L_98)
	.align		4
.L_98:
        /*0050*/ 	.word	index@(.nv.constant0._Z22ShuffleDownSyncKernel2Pj)
        /*0054*/ 	.short	0x0380
        /*0056*/ 	.short	0x0008


	//----- nvinfo : EIATTR_SW_WAR
	.align		4
.L_99:
        /*0058*/ 	.byte	0x04, 0x36
        /*005a*/ 	.short	(.L_101 - .L_100)
.L_100:
        /*005c*/ 	.word	0x00000008
.L_101:


//--------------------- .nv.info._Z20ShuffleUpSyncKernel2Pj --------------------------
	.section	.nv.info._Z20ShuffleUpSyncKernel2Pj,"",@"SHT_CUDA_INFO"
	.sectionflags	@""
	.align	4


	//----- nvinfo : EIATTR_CUDA_API_VERSION
	.align		4
        /*0000*/ 	.byte	0x04, 0x37
        /*0002*/ 	.short	(.L_103 - .L_102)
.L_102:
        /*0004*/ 	.word	0x00000082


	//----- nvinfo : EIATTR_KPARAM_INFO
	.align		4
.L_103:
        /*0008*/ 	.byte	0x04, 0x17
        /*000a*/ 	.short	(.L_105 - .L_104)
.L_104:
        /*000c*/ 	.word	0x00000000
        /*0010*/ 	.short	0x0000
        /*0012*/ 	.short	0x0000
        /*0014*/ 	.byte	0x00, 0xf5, 0x21, 0x00


	//----- nvinfo : EIATTR_SPARSE_MMA_MASK
	.align		4
.L_105:
        /*0018*/ 	.byte	0x03, 0x50
        /*001a*/ 	.short	0x0000


	//----- nvinfo : EIATTR_MAXREG_COUNT
	.align		4
        /*001c*/ 	.byte	0x03, 0x1b
        /*001e*/ 	.short	0x00ff


	//----- nvinfo : EIATTR_MERCURY_ISA_VERSION
	.align		4
        /*0020*/ 	.byte	0x03, 0x5f
        /*0022*/ 	.short	0x0101


	//----- nvinfo : EIATTR_COOP_GROUP_MASK_REGIDS
	.align		4
        /*0024*/ 	.byte	0x04, 0x29
        /*0026*/ 	.short	(.L_107 - .L_106)


	//   ....[0]....
.L_106:
        /*0028*/ 	.word	0x05000000


	//----- nvinfo : EIATTR_COOP_GROUP_INSTR_OFFSETS
	.align		4
.L_107:
        /*002c*/ 	.byte	0x04, 0x28
        /*002e*/ 	.short	(.L_109 - .L_108)


	//   ....[0]....
.L_108:
        /*0030*/ 	.word	0x00000190


	//----- nvinfo : EIATTR_VRC_CTA_INIT_COUNT
	.align		4
.L_109:
        /*0034*/ 	.byte	0x02, 0x4a
	.zero		1
	.zero		1


	//----- nvinfo : EIATTR_EXIT_INSTR_OFFSETS
	.align		4
        /*0038*/ 	.byte	0x04, 0x1c
        /*003a*/ 	.short	(.L_111 - .L_110)


	//   ....[0]....
.L_110:
        /*003c*/ 	.word	0x000001c0


	//----- nvinfo : EIATTR_CRS_STACK_SIZE
	.align		4
.L_111:
        /*0040*/ 	.byte	0x04, 0x1e
        /*0042*/ 	.short	(.L_113 - .L_112)
.L_112:
        /*0044*/ 	.word	0x00000000


	//----- nvinfo : EIATTR_CBANK_PARAM_SIZE
	.align		4
.L_113:
        /*0048*/ 	.byte	0x03, 0x19
        /*004a*/ 	.short	0x0008


	//----- nvinfo : EIATTR_PARAM_CBANK
	.align		4
        /*004c*/ 	.byte	0x04, 0x0a
        /*004e*/ 	.short	(.L_115 - .L_114)
	.align		4
.L_114:
        /*0050*/ 	.word	index@(.nv.constant0._Z20ShuffleUpSyncKernel2Pj)
        /*0054*/ 	.short	0x0380
        /*0056*/ 	.short	0x0008


	//----- nvinfo : EIATTR_SW_WAR
	.align		4
.L_115:
        /*0058*/ 	.byte	0x04, 0x36
        /*005a*/ 	.short	(.L_117 - .L_116)
.L_116:
        /*005c*/ 	.word	0x00000008
.L_117:


//--------------------- .nv.info._Z18ShuffleSyncKernel2Pj --------------------------
	.section	.nv.info._Z18ShuffleSyncKernel2Pj,"",@"SHT_CUDA_INFO"
	.sectionflags	@""
	.align	4


	//----- nvinfo : EIATTR_CUDA_API_VERSION
	.align		4
        /*0000*/ 	.byte	0x04, 0x37
        /*0002*/ 	.short	(.L_119 - .L_118)
.L_118:
        /*0004*/ 	.word	0x00000082


	//----- nvinfo : EIATTR_KPARAM_INFO
	.align		4
.L_119:
        /*0008*/ 	.byte	0x04, 0x17
        /*000a*/ 	.short	(.L_121 - .L_120)
.L_120:
        /*000c*/ 	.word	0x00000000
        /*0010*/ 	.short	0x0000
        /*0012*/ 	.short	0x0000
        /*0014*/ 	.byte	0x00, 0xf5, 0x21, 0x00


	//----- nvinfo : EIATTR_SPARSE_MMA_MASK
	.align		4
.L_121:
        /*0018*/ 	.byte	0x03, 0x50
        /*001a*/ 	.short	0x0000


	//----- nvinfo : EIATTR_MAXREG_COUNT
	.align		4
        /*001c*/ 	.byte	0x03, 0x1b
        /*001e*/ 	.short	0x00ff


	//----- nvinfo : EIATTR_MERCURY_ISA_VERSION
	.align		4
        /*0020*/ 	.byte	0x03, 0x5f
        /*0022*/ 	.short	0x0101


	//----- nvinfo : EIATTR_COOP_GROUP_MASK_REGIDS
	.align		4
        /*0024*/ 	.byte	0x04, 0x29
        /*0026*/ 	.short	(.L_123 - .L_122)


	//   ....[0]....
.L_122:
        /*0028*/ 	.word	0x05000007


	//----- nvinfo : EIATTR_COOP_GROUP_INSTR_OFFSETS
	.align		4
.L_123:
        /*002c*/ 	.byte	0x04, 0x28
        /*002e*/ 	.short	(.L_125 - .L_124)


	//   ....[0]....
.L_124:
        /*0030*/ 	.word	0x000001a0


	//----- nvinfo : EIATTR_VRC_CTA_INIT_COUNT
	.align		4
.L_125:
        /*0034*/ 	.byte	0x02, 0x4a
	.zero		1
	.zero		1


	//----- nvinfo : EIATTR_EXIT_INSTR_OFFSETS
	.align		4
        /*0038*/ 	.byte	0x04, 0x1c
        /*003a*/ 	.short	(.L_127 - .L_126)


	//   ....[0]....
.L_126:
        /*003c*/ 	.word	0x000001d0


	//----- nvinfo : EIATTR_CRS_STACK_SIZE
	.align		4
.L_127:
        /*0040*/ 	.byte	0x04, 0x1e
        /*0042*/ 	.short	(.L_129 - .L_128)
.L_128:
        /*0044*/ 	.word	0x00000000


	//----- nvinfo : EIATTR_CBANK_PARAM_SIZE
	.align		4
.L_129:
        /*0048*/ 	.byte	0x03, 0x19
        /*004a*/ 	.short	0x0008


	//----- nvinfo : EIATTR_PARAM_CBANK
	.align		4
        /*004c*/ 	.byte	0x04, 0x0a
        /*004e*/ 	.short	(.L_131 - .L_130)
	.align		4
.L_130:
        /*0050*/ 	.word	index@(.nv.constant0._Z18ShuffleSyncKernel2Pj)
        /*0054*/ 	.short	0x0380
        /*0056*/ 	.short	0x0008


	//----- nvinfo : EIATTR_SW_WAR
	.align		4
.L_131:
        /*0058*/ 	.byte	0x04, 0x36
        /*005a*/ 	.short	(.L_133 - .L_132)
.L_132:
        /*005c*/ 	.word	0x00000008
.L_133:


//--------------------- .nv.info._Z21ShuffleXorSyncKernel1Pj --------------------------
	.section	.nv.info._Z21ShuffleXorSyncKernel1Pj,"",@"SHT_CUDA_INFO"
	.sectionflags	@""
	.align	4


	//----- nvinfo : EIATTR_CUDA_API_VERSION
	.align		4
        /*0000*/ 	.byte	0x04, 0x37
        /*0002*/ 	.short	(.L_135 - .L_134)
.L_134:
        /*0004*/ 	.word	0x00000082


	//----- nvinfo : EIATTR_KPARAM_INFO
	.align		4
.L_135:
        /*0008*/ 	.byte	0x04, 0x17
        /*000a*/ 	.short	(.L_137 - .L_136)
.L_136:
        /*000c*/ 	.word	0x00000000
        /*0010*/ 	.short	0x0000
        /*0012*/ 	.short	0x0000
        /*0014*/ 	.byte	0x00, 0xf5, 0x21, 0x00


	//----- nvinfo : EIATTR_SPARSE_MMA_MASK
	.align		4
.L_137:
        /*0018*/ 	.byte	0x03, 0x50
        /*001a*/ 	.short	0x0000


	//----- nvinfo : EIATTR_MAXREG_COUNT
	.align		4
        /*001c*/ 	.byte	0x03, 0x1b
        /*001e*/ 	.short	0x00ff


	//----- nvinfo : EIATTR_MERCURY_ISA_VERSION
	.align		4
        /*0020*/ 	.byte	0x03, 0x5f
        /*0022*/ 	.short	0x0101


	//----- nvinfo : EIATTR_COOP_GROUP_MASK_REGIDS
	.align		4
        /*0024*/ 	.byte	0x04, 0x29
        /*0026*/ 	.short	(.L_139 - .L_138)


	//   ....[0]....
.L_138:
        /*0028*/ 	.word	0x05000004


	//----- nvinfo : EIATTR_COOP_GROUP_INSTR_OFFSETS
	.align		4
.L_139:
        /*002c*/ 	.byte	0x04, 0x28
        /*002e*/ 	.short	(.L_141 - .L_140)


	//   ....[0]....
.L_140:
        /*0030*/ 	.word	0x000000e0


	//----- nvinfo : EIATTR_VRC_CTA_INIT_COUNT
	.align		4
.L_141:
        /*0034*/ 	.byte	0x02, 0x4a
	.zero		1
	.zero		1


	//----- nvinfo : EIATTR_EXIT_INSTR_OFFSETS
	.align		4
        /*0038*/ 	.byte	0x04, 0x1c
        /*003a*/ 	.short	(.L_143 - .L_142)


	//   ....[0]....
.L_142:
        /*003c*/ 	.word	0x00000110


	//----- nvinfo : EIATTR_CBANK_PARAM_SIZE
	.align		4
.L_143:
        /*0040*/ 	.byte	0x03, 0x19
        /*0042*/ 	.short	0x0008


	//----- nvinfo : EIATTR_PARAM_CBANK
	.align		4
        /*0044*/ 	.byte	0x04, 0x0a
        /*0046*/ 	.short	(.L_145 - .L_144)
	.align		4
.L_144:
        /*0048*/ 	.word	index@(.nv.constant0._Z21ShuffleXorSyncKernel1Pj)
        /*004c*/ 	.short	0x0380
        /*004e*/ 	.short	0x0008


	//----- nvinfo : EIATTR_SW_WAR
	.align		4
.L_145:
        /*0050*/ 	.byte	0x04, 0x36
        /*0052*/ 	.short	(.L_147 - .L_146)
.L_146:
        /*0054*/ 	.word	0x00000008
.L_147:


//--------------------- .nv.info._Z22ShuffleDownSyncKernel1Pj --------------------------
	.section	.nv.info._Z22ShuffleDownSyncKernel1Pj,"",@"SHT_CUDA_INFO"
	.sectionflags	@""
	.align	4


	//----- nvinfo : EIATTR_CUDA_API_VERSION
	.align		4
        /*0000*/ 	.byte	0x04, 0x37
        /*0002*/ 	.short	(.L_149 - .L_148)
.L_148:
        /*0004*/ 	.word	0x00000082


	//----- nvinfo : EIATTR_KPARAM_INFO
	.align		4
.L_149:
        /*0008*/ 	.byte	0x04, 0x17
        /*000a*/ 	.short	(.L_151 - .L_150)
.L_150:
        /*000c*/ 	.word	0x00000000
        /*0010*/ 	.short	0x0000
        /*0012*/ 	.short	0x0000
        /*0014*/ 	.byte	0x00, 0xf5, 0x21, 0x00


	//----- nvinfo : EIATTR_SPARSE_MMA_MASK
	.align		4
.L_151:
        /*0018*/ 	.byte	0x03, 0x50
        /*001a*/ 	.short	0x0000


	//----- nvinfo : EIATTR_MAXREG_COUNT
	.align		4
        /*001c*/ 	.byte	0x03, 0x1b
        /*001e*/ 	.short	0x00ff


	//----- nvinfo : EIATTR_MERCURY_ISA_VERSION
	.align		4
        /*0020*/ 	.byte	0x03, 0x5f
        /*0022*/ 	.short	0x0101


	//----- nvinfo : EIATTR_COOP_GROUP_MASK_REGIDS
	.align		4
        /*0024*/ 	.byte	0x04, 0x29
        /*0026*/ 	.short	(.L_153 - .L_152)


	//   ....[0]....
.L_152:
        /*0028*/ 	.word	0x05000004


	//----- nvinfo : EIATTR_COOP_GROUP_INSTR_OFFSETS
	.align		4
.L_153:
        /*002c*/ 	.byte	0x04, 0x28
        /*002e*/ 	.short	(.L_155 - .L_154)


	//   ....[0]....
.L_154:
        /*0030*/ 	.word	0x000000e0


	//----- nvinfo : EIATTR_VRC_CTA_INIT_COUNT
	.align		4
.L_155:
        /*0034*/ 	.byte	0x02, 0x4a
	.zero		1
	.zero		1


	//----- nvinfo : EIATTR_EXIT_INSTR_OFFSETS
	.align		4
        /*0038*/ 	.byte	0x04, 0x1c
        /*003a*/ 	.short	(.L_157 - .L_156)


	//   ....[0]....
.L_156:
        /*003c*/ 	.word	0x00000110


	//----- nvinfo : EIATTR_CBANK_PARAM_SIZE
	.align		4
.L_157:
        /*0040*/ 	.byte	0x03, 0x19
        /*0042*/ 	.short	0x0008


	//----- nvinfo : EIATTR_PARAM_CBANK
	.align		4
        /*0044*/ 	.byte	0x04, 0x0a
        /*0046*/ 	.short	(.L_159 - .L_158)
	.align		4
.L_158:
        /*0048*/ 	.word	index@(.nv.constant0._Z22ShuffleDownSyncKernel1Pj)
        /*004c*/ 	.short	0x0380
        /*004e*/ 	.short	0x0008


	//----- nvinfo : EIATTR_SW_WAR
	.align		4
.L_159:
        /*0050*/ 	.byte	0x04, 0x36
        /*0052*/ 	.short	(.L_161 - .L_160)
.L_160:
        /*0054*/ 	.word	0x00000008
.L_161:


//--------------------- .nv.info._Z20ShuffleUpSyncKernel1Pj --------------------------
	.section	.nv.info._Z20ShuffleUpSyncKernel1Pj,"",@"SHT_CUDA_INFO"
	.sectionflags	@""
	.align	4


	//----- nvinfo : EIATTR_CUDA_API_VERSION
	.align		4
        /*0000*/ 	.byte	0x04, 0x37
        /*0002*/ 	.short	(.L_163 - .L_162)
.L_162:
        /*0004*/ 	.word	0x00000082


	//----- nvinfo : EIATTR_KPARAM_INFO
	.align		4
.L_163:
        /*0008*/ 	.byte	0x04, 0x17
        /*000a*/ 	.short	(.L_165 - .L_164)
.L_164:
        /*000c*/ 	.word	0x00000000
        /*0010*/ 	.short	0x0000
        /*0012*/ 	.short	0x0000
        /*0014*/ 	.byte	0x00, 0xf5, 0x21, 0x00


	//----- nvinfo : EIATTR_SPARSE_MMA_MASK
	.align		4
.L_165:
        /*0018*/ 	.byte	0x03, 0x50
        /*001a*/ 	.short	0x0000


	//----- nvinfo : EIATTR_MAXREG_COUNT
	.align		4
        /*001c*/ 	.byte	0x03, 0x1b
        /*001e*/ 	.short	0x00ff


	//----- nvinfo : EIATTR_MERCURY_ISA_VERSION
	.align		4
        /*0020*/ 	.byte	0x03, 0x5f
        /*0022*/ 	.short	0x0101


	//----- nvinfo : EIATTR_COOP_GROUP_MASK_REGIDS
	.align		4
        /*0024*/ 	.byte	0x04, 0x29
        /*0026*/ 	.short	(.L_167 - .L_166)


	//   ....[0]....
.L_166:
        /*0028*/ 	.word	0x05000004


	//----- nvinfo : EIATTR_COOP_GROUP_INSTR_OFFSETS
	.align		4
.L_167:
        /*002c*/ 	.byte	0x04, 0x28
        /*002e*/ 	.short	(.L_169 - .L_168)


	//   ....[0]....
.L_168:
        /*0030*/ 	.word	0x000000e0


	//----- nvinfo : EIATTR_VRC_CTA_INIT_COUNT
	.align		4
.L_169:
        /*0034*/ 	.byte	0x02, 0x4a
	.zero		1
	.zero		1


	//----- nvinfo : EIATTR_EXIT_INSTR_OFFSETS
	.align		4
        /*0038*/ 	.byte	0x04, 0x1c
        /*003a*/ 	.short	(.L_171 - .L_170)


	//   ....[0]....
.L_170:
        /*003c*/ 	.word	0x00000110


	//----- nvinfo : EIATTR_CBANK_PARAM_SIZE
	.align		4
.L_171:
        /*0040*/ 	.byte	0x03, 0x19
        /*0042*/ 	.short	0x0008


	//----- nvinfo : EIATTR_PARAM_CBANK
	.align		4
        /*0044*/ 	.byte	0x04, 0x0a
        /*0046*/ 	.short	(.L_173 - .L_172)
	.align		4
.L_172:
        /*0048*/ 	.word	index@(.nv.constant0._Z20ShuffleUpSyncKernel1Pj)
        /*004c*/ 	.short	0x0380
        /*004e*/ 	.short	0x0008


	//----- nvinfo : EIATTR_SW_WAR
	.align		4
.L_173:
        /*0050*/ 	.byte	0x04, 0x36
        /*0052*/ 	.short	(.L_175 - .L_174)
.L_174:
        /*0054*/ 	.word	0x00000008
.L_175:


//--------------------- .nv.info._Z18ShuffleSyncKernel1Pj --------------------------
	.section	.nv.info._Z18ShuffleSyncKernel1Pj,"",@"SHT_CUDA_INFO"
	.sectionflags	@""
	.align	4


	//----- nvinfo : EIATTR_CUDA_API_VERSION
	.align		4
        /*0000*/ 	.byte	0x04, 0x37
        /*0002*/ 	.short	(.L_177 - .L_176)
.L_176:
        /*0004*/ 	.word	0x00000082


	//----- nvinfo : EIATTR_KPARAM_INFO
	.align		4
.L_177:
        /*0008*/ 	.byte	0x04, 0x17
        /*000a*/ 	.short	(.L_179 - .L_178)
.L_178:
        /*000c*/ 	.word	0x00000000
        /*0010*/ 	.short	0x0000
        /*0012*/ 	.short	0x0000
        /*0014*/ 	.byte	0x00, 0xf5, 0x21, 0x00


	//----- nvinfo : EIATTR_SPARSE_MMA_MASK
	.align		4
.L_179:
        /*0018*/ 	.byte	0x03, 0x50
        /*001a*/ 	.short	0x0000


	//----- nvinfo : EIATTR_MAXREG_COUNT
	.align		4
        /*001c*/ 	.byte	0x03, 0x1b
        /*001e*/ 	.short	0x00ff


	//----- nvinfo : EIATTR_MERCURY_ISA_VERSION
	.align		4
        /*0020*/ 	.byte	0x03, 0x5f
        /*0022*/ 	.short	0x0101


	//----- nvinfo : EIATTR_COOP_GROUP_MASK_REGIDS
	.align		4
        /*0024*/ 	.byte	0x04, 0x29
        /*0026*/ 	.short	(.L_181 - .L_180)


	//   ....[0]....
.L_180:
        /*0028*/ 	.word	0x05000007


	//----- nvinfo : EIATTR_COOP_GROUP_INSTR_OFFSETS
	.align		4
.L_181:
        /*002c*/ 	.byte	0x04, 0x28
        /*002e*/ 	.short	(.L_183 - .L_182)


	//   ....[0]....
.L_182:
        /*0030*/ 	.word	0x000000f0


	//----- nvinfo : EIATTR_VRC_CTA_INIT_COUNT
	.align		4
.L_183:
        /*0034*/ 	.byte	0x02, 0x4a
	.zero		1
	.zero		1


	//----- nvinfo : EIATTR_EXIT_INSTR_OFFSETS
	.align		4
        /*0038*/ 	.byte	0x04, 0x1c
        /*003a*/ 	.short	(.L_185 - .L_184)


	//   ....[0]....
.L_184:
        /*003c*/ 	.word	0x00000120


	//----- nvinfo : EIATTR_CBANK_PARAM_SIZE
	.align		4
.L_185:
        /*0040*/ 	.byte	0x03, 0x19
        /*0042*/ 	.short	0x0008


	//----- nvinfo : EIATTR_PARAM_CBANK
	.align		4
        /*0044*/ 	.byte	0x04, 0x0a
        /*0046*/ 	.short	(.L_187 - .L_186)
	.align		4
.L_186:
        /*0048*/ 	.word	index@(.nv.constant0._Z18ShuffleSyncKernel1Pj)
        /*004c*/ 	.short	0x0380
        /*004e*/ 	.short	0x0008


	//----- nvinfo : EIATTR_SW_WAR
	.align		4
.L_187:
        /*0050*/ 	.byte	0x04, 0x36
        /*0052*/ 	.short	(.L_189 - .L_188)
.L_188:
        /*0054*/ 	.word	0x00000008
.L_189:


//--------------------- .nv.callgraph             --------------------------
	.section	.nv.callgraph,"",@"SHT_CUDA_CALLGRAPH"
	.align	4
	.sectionentsize	8
	.align		4
        /*0000*/ 	.word	0x00000000
	.align		4
        /*0004*/ 	.word	0xffffffff
	.align		4
        /*0008*/ 	.word	0x00000000
	.align		4
        /*000c*/ 	.word	0xfffffffe
	.align		4
        /*0010*/ 	.word	0x00000000
	.align		4
        /*0014*/ 	.word	0xfffffffd
	.align		4
        /*0018*/ 	.word	0x00000000
	.align		4
        /*001c*/ 	.word	0xfffffffc


//--------------------- .text._Z18ShuffleSyncKernel3Pj --------------------------
	.section	.text._Z18ShuffleSyncKernel3Pj,"ax",@progbits
	.align	128
        .global         _Z18ShuffleSyncKernel3Pj
        .type           _Z18ShuffleSyncKernel3Pj,@function
        .size           _Z18ShuffleSyncKernel3Pj,(.L_x_19 - _Z18ShuffleSyncKernel3Pj)
        .other          _Z18ShuffleSyncKernel3Pj,@"STO_CUDA_ENTRY STV_DEFAULT"
_Z18ShuffleSyncKernel3Pj:
.text._Z18ShuffleSyncKernel3Pj:
[----:B------:R-:W-:Y:S01]  /*0000*/  LDC R1, c[0x0][0x37c] ;  /* 0x0000df00ff017b82 */ /* 0x000fe20000000800 */
[----:B------:R-:W0:Y:S01]  /*0010*/  S2R R0, SR_TID.Z ;  /* 0x0000000000007919 */ /* 0x000e220000002300 */
[----:B------:R-:W1:Y:S06]  /*0020*/  LDCU UR4, c[0x0][0x360] ;  /* 0x00006c00ff0477ac */ /* 0x000e6c0008000800 */
[----:B------:R-:W0:Y:S01]  /*0030*/  S2UR UR6, SR_CTAID.X ;  /* 0x00000000000679c3 */ /* 0x000e220000002500 */
[----:B------:R-:W-:Y:S01]  /*0040*/  BSSY B0, `(.L_x_0) ;  /* 0x0000018000007945 */ /* 0x000fe20003800000 */
[----:B------:R-:W2:Y:S01]  /*0050*/  S2R R3, SR_TID.Y ;  /* 0x0000000000037919 */ /* 0x000ea20000002200 */
[----:B------:R-:W2:Y:S01]  /*0060*/  LDCU UR5, c[0x0][0x364] ;  /* 0x00006c80ff0577ac */ /* 0x000ea20008000800 */
[----:B------:R-:W1:Y:S04]  /*0070*/  S2R R5, SR_TID.X ;  /* 0x0000000000057919 */ /* 0x000e680000002100 */
[----:B------:R-:W0:Y:S02]  /*0080*/  LDC R7, c[0x0][0x368] ;  /* 0x0000da00ff077b82 */ /* 0x000e240000000800 */
[----:B0-----:R-:W-:-:S02]  /*0090*/  IMAD R0, R7, UR6, R0 ;  /* 0x0000000607007c24 */ /* 0x001fc4000f8e0200 */
[----:B------:R-:W-:Y:S02]  /*00a0*/  HFMA2 R7, -RZ, RZ, 0, 0 ;  /* 0x00000000ff077431 */ /* 0x000fe400000001ff */
[----:B--2---:R-:W-:Y:S02]  /*00b0*/  IMAD R0, R0, UR5, R3 ;  /* 0x0000000500007c24 */ /* 0x004fe4000f8e0203 */
[----:B------:R-:W0:Y:S02]  /*00c0*/  LDC.64 R2, c[0x0][0x380] ;  /* 0x0000e000ff027b82 */ /* 0x000e240000000a00 */
[----:B-1----:R-:W-:Y:S01]  /*00d0*/  IMAD R5, R0, UR4, R5 ;  /* 0x0000000400057c24 */ /* 0x002fe2000f8e0205 */
[----:B------:R-:W1:Y:S04]  /*00e0*/  LDCU.64 UR4, c[0x0][0x358] ;  /* 0x00006b00ff0477ac */ /* 0x000e680008000a00 */
[----:B------:R-:W-:-:S04]  /*00f0*/  SHF.R.S32.HI R0, RZ, 0x1f, R5 ;  /* 0x0000001fff007819 */ /* 0x000fc80000011405 */
[----:B------:R-:W-:-:S04]  /*0100*/  LEA.HI R0, R0, R5, RZ, 0x5 ;  /* 0x0000000500007211 */ /* 0x000fc800078f28ff */
[----:B------:R-:W-:-:S05]  /*0110*/  LOP3.LUT R0, R0, 0xffffffe0, RZ, 0xc0, !PT ;  /* 0xffffffe000007812 */ /* 0x000fca00078ec0ff */
[C---:B------:R-:W-:Y:S02]  /*0120*/  IMAD.IADD R0, R5.reuse, 0x1, -R0 ;  /* 0x0000000105007824 */ /* 0x040fe400078e0a00 */
[----:B0-----:R-:W-:-:S03]  /*0130*/  IMAD.WIDE R2, R5, 0x4, R2 ;  /* 0x0000000405027825 */ /* 0x001fc600078e0202 */
[----:B------:R-:W-:-:S13]  /*0140*/  ISETP.GE.AND P0, PT, R0, 0x4, PT ;  /* 0x000000040000780c */ /* 0x000fda0003f06270 */
[----:B-1----:R-:W-:Y:S05]  /*0150*/  @!P0 BRA `(.L_x_1) ;  /* 0x0000000000188947 */ /* 0x002fea0003800000 */
[----:B------:R-:W-:Y:S01]  /*0160*/  VIMNMX.U32 R0, PT, PT, R5, 0x1, !PT ;  /* 0x0000000105007848 */ /* 0x000fe20007fe0000 */
[----:B------:R-:W-:Y:S01]  /*0170*/  IMAD.MOV.U32 R4, RZ, RZ, -0x10 ;  /* 0xfffffff0ff047424 */ /* 0x000fe200078e00ff */
[----:B------:R-:W-:-:S03]  /*0180*/  MOV R7, 0xfffffff0 ;  /* 0xfffffff000077802 */ /* 0x000fc60000000f00 */
[----:B------:R-:W-:Y:S01]  /*0190*/  VIADD R0, R0, 0xffffffff ;  /* 0xffffffff00007836 */ /* 0x000fe20000000000 */
[----:B------:R-:W-:Y:S05]  /*01a0*/  WARPSYNC R4 ;  /* 0x0000000004007348 */ /* 0x000fea0003800000 */
[----:B------:R0:W1:Y:S02]  /*01b0*/  SHFL.IDX PT, R7, R5, R0, 0x101f ;  /* 0x00101f0005077589 */ /* 0x00006400000e0000 */
.L_x_1:
[----:B------:R-:W-:Y:S05]  /*01c0*/  BSYNC B0 ;  /* 0x0000000000007941 */ /* 0x000fea0003800000 */
.L_x_0:
[----:B-1----:R-:W-:Y:S01]  /*01d0*/  STG.E desc[UR4][R2.64], R7 ;  /* 0x0000000702007986 */ /* 0x002fe2000c101904 */
[----:B------:R-:W-:Y:S05]  /*01e0*/  EXIT ;  /* 0x000000000000794d */ /* 0x000fea0003800000 */
.L_x_2:
[----:B------:R-:W-:-:S00]  /*01f0*/  BRA `(.L_x_2) ;  /* 0xfffffffc00fc7947 */ /* 0x000fc0000383ffff */
[----:B------:R-:W-:-:S00]  /*0200*/  NOP ;  /* 0x0000000000007918 */ /* 0x000fc00000000000 */
[----:B------:R-:W-:-:S00]  /*0210*/  NOP ;  /* 0x0000000000007918 */ /* 0x000fc00000000000 */
[----:B------:R-:W-:-:S00]  /*0220*/  NOP ;  /* 0x0000000000007918 */ /* 0x000fc00000000000 */
[----:B------:R-:W-:-:S00]  /*0230*/  NOP ;  /* 0x0000000000007918 */ /* 0x000fc00000000000 */
[----:B------:R-:W-:-:S00]  /*0240*/  NOP ;  /* 0x0000000000007918 */ /* 0x000fc00000000000 */
[----:B------:R-:W-:-:S00]  /*0250*/  NOP ;  /* 0x0000000000007918 */ /* 0x000fc00000000000 */
[----:B------:R-:W-:-:S00]  /*0260*/  NOP ;  /* 0x0000000000007918 */ /* 0x000fc00000000000 */
[----:B------:R-:W-:-:S00]  /*0270*/  NOP ;  /* 0x0000000000007918 */ /* 0x000fc00000000000 */
.L_x_19:


//--------------------- .text._Z21ShuffleXorSyncKernel2Pj --------------------------
	.section	.text._Z21ShuffleXorSyncKernel2Pj,"ax",@progbits
	.align	128
        .global         _Z21ShuffleXorSyncKernel2Pj
        .type           _Z21ShuffleXorSyncKernel2Pj,@function
        .size           _Z21ShuffleXorSyncKernel2Pj,(.L_x_20 - _Z21ShuffleXorSyncKernel2Pj)
        .other          _Z21ShuffleXorSyncKernel2Pj,@"STO_CUDA_ENTRY STV_DEFAULT"
_Z21ShuffleXorSyncKernel2Pj:
.text._Z21ShuffleXorSyncKernel2Pj:
        /* <DEDUP_REMOVED lines=10> */
[----:B------:R-:W-:Y:S02]  /*00a0*/  IMAD.MOV.U32 R7, RZ, RZ, RZ ;  /* 0x000000ffff077224 */ /* 0x000fe400078e00ff */
        /* <DEDUP_REMOVED lines=11> */
[----:B------:R-:W-:Y:S02]  /*0160*/  MOV R4, 0xfffffff0 ;  /* 0xfffffff000047802 */ /* 0x000fe40000000f00 */
[----:B------:R-:W-:Y:S02]  /*0170*/  MOV R0, 0xfffffff0 ;  /* 0xfffffff000007802 */ /* 0x000fe40000000f00 */
[----:B------:R-:W-:Y:S05]  /*0180*/  WARPSYNC R4 ;  /* 0x0000000004007348 */ /* 0x000fea0003800000 */
[----:B------:R0:W1:Y:S02]  /*0190*/  SHFL.BFLY PT, R7, R5, 0x2, 0x101f ;  /* 0x0c501f0005077f89 */ /* 0x00006400000e0000 */
.L_x_4:
[----:B------:R-:W-:Y:S05]  /*01a0*/  BSYNC B0 ;  /* 0x0000000000007941 */ /* 0x000fea0003800000 */
.L_x_3:
[----:B-1----:R-:W-:Y:S01]  /*01b0*/  STG.E desc[UR4][R2.64], R7 ;  /* 0x0000000702007986 */ /* 0x002fe2000c101904 */
[----:B------:R-:W-:Y:S05]  /*01c0*/  EXIT ;  /* 0x000000000000794d */ /* 0x000fea0003800000 */
.L_x_5:
        /* <DEDUP_REMOVED lines=11> */
.L_x_20:


//--------------------- .text._Z22ShuffleDownSyncKernel2Pj --------------------------
	.section	.text._Z22ShuffleDownSyncKernel2Pj,"ax",@progbits
	.align	128
        .global         _Z22ShuffleDownSyncKernel2Pj
        .type           _Z22ShuffleDownSyncKernel2Pj,@function
        .size           _Z22ShuffleDownSyncKernel2Pj,(.L_x_21 - _Z22ShuffleDownSyncKernel2Pj)
        .other          _Z22ShuffleDownSyncKernel2Pj,@"STO_CUDA_ENTRY STV_DEFAULT"
_Z22ShuffleDownSyncKernel2Pj:
.text._Z22ShuffleDownSyncKernel2Pj:
        /* <DEDUP_REMOVED lines=20> */
[----:B------:R-:W-:-:S13]  /*0140*/  ISETP.GT.AND P0, PT, R0, 0x1b, PT ;  /* 0x0000001b0000780c */ /* 0x000fda0003f04270 */
[----:B-1----:R-:W-:Y:S05]  /*0150*/  @P0 BRA `(.L_x_7) ;  /* 0x0000000000100947 */ /* 0x002fea0003800000 */
[----:B------:R-:W-:Y:S02]  /*0160*/  MOV R4, 0xfffffff ;  /* 0x0fffffff00047802 */ /* 0x000fe40000000f00 */
[----:B------:R-:W-:Y:S02]  /*0170*/  MOV R0, 0xfffffff ;  /* 0x0fffffff00007802 */ /* 0x000fe40000000f00 */
[----:B------:R-:W-:Y:S05]  /*0180*/  WARPSYNC R4 ;  /* 0x0000000004007348 */ /* 0x000fea0003800000 */
[----:B------:R0:W1:Y:S02]  /*0190*/  SHFL.DOWN PT, R7, R5, 0x1, 0x101f ;  /* 0x08301f0005077f89 */ /* 0x00006400000e0000 */
.L_x_7:
[----:B------:R-:W-:Y:S05]  /*01a0*/  BSYNC B0 ;  /* 0x0000000000007941 */ /* 0x000fea0003800000 */
.L_x_6:
[----:B-1----:R-:W-:Y:S01]  /*01b0*/  STG.E desc[UR4][R2.64], R7 ;  /* 0x0000000702007986 */ /* 0x002fe2000c101904 */
[----:B------:R-:W-:Y:S05]  /*01c0*/  EXIT ;  /* 0x000000000000794d */ /* 0x000fea0003800000 */
.L_x_8:
        /* <DEDUP_REMOVED lines=11> */
.L_x_21:


//--------------------- .text._Z20ShuffleUpSyncKernel2Pj --------------------------
	.section	.text._Z20ShuffleUpSyncKernel2Pj,"ax",@progbits
	.align	128
        .global         _Z20ShuffleUpSyncKernel2Pj
        .type           _Z20ShuffleUpSyncKernel2Pj,@function
        .size           _Z20ShuffleUpSyncKernel2Pj,(.L_x_22 - _Z20ShuffleUpSyncKernel2Pj)
        .other          _Z20ShuffleUpSyncKernel2Pj,@"STO_CUDA_ENTRY STV_DEFAULT"
_Z20ShuffleUpSyncKernel2Pj:
.text._Z20ShuffleUpSyncKernel2Pj:
        /* <DEDUP_REMOVED lines=25> */
[----:B------:R0:W1:Y:S02]  /*0190*/  SHFL.UP PT, R7, R5, 0x1, 0x1000 ;  /* 0x0430000005077f89 */ /* 0x00006400000e0000 */
.L_x_10:
[----:B------:R-:W-:Y:S05]  /*01a0*/  BSYNC B0 ;  /* 0x0000000000007941 */ /* 0x000fea0003800000 */
.L_x_9:
[----:B-1----:R-:W-:Y:S01]  /*01b0*/  STG.E desc[UR4][R2.64], R7 ;  /* 0x0000000702007986 */ /* 0x002fe2000c101904 */
[----:B------:R-:W-:Y:S05]  /*01c0*/  EXIT ;  /* 0x000000000000794d */ /* 0x000fea0003800000 */
.L_x_11:
        /* <DEDUP_REMOVED lines=11> */
.L_x_22:


//--------------------- .text._Z18ShuffleSyncKernel2Pj --------------------------
	.section	.text._Z18ShuffleSyncKernel2Pj,"ax",@progbits
	.align	128
        .global         _Z18ShuffleSyncKernel2Pj
        .type           _Z18ShuffleSyncKernel2Pj,@function
        .size           _Z18ShuffleSyncKernel2Pj,(.L_x_23 - _Z18ShuffleSyncKernel2Pj)
        .other          _Z18ShuffleSyncKernel2Pj,@"STO_CUDA_ENTRY STV_DEFAULT"
_Z18ShuffleSyncKernel2Pj:
.text._Z18ShuffleSyncKernel2Pj:
        /* <DEDUP_REMOVED lines=17> */
[----:B------:R-:W-:-:S04]  /*0110*/  LOP3.LUT R0, R0, 0xffffffe0, RZ, 0xc0, !PT ;  /* 0xffffffe000007812 */ /* 0x000fc800078ec0ff */
[----:B------:R-:W-:-:S04]  /*0120*/  IADD3 R0, PT, PT, R5, -R0, RZ ;  /* 0x8000000005007210 */ /* 0x000fc80007ffe0ff */
[----:B------:R-:W-:Y:S01]  /*0130*/  ISETP.GE.AND P0, PT, R0, 0x4, PT ;  /* 0x000000040000780c */ /* 0x000fe20003f06270 */
[----:B0-----:R-:W-:-:S12]  /*0140*/  IMAD.WIDE R2, R5, 0x4, R2 ;  /* 0x0000000405027825 */ /* 0x001fd800078e0202 */
[----:B-1----:R-:W-:Y:S05]  /*0150*/  @!P0 BRA `(.L_x_13) ;  /* 0x0000000000148947 */ /* 0x002fea0003800000 */
[----:B------:R-:W-:Y:S01]  /*0160*/  IMAD.MOV.U32 R7, RZ, RZ, -0x10 ;  /* 0xfffffff0ff077424 */ /* 0x000fe200078e00ff */
[----:B------:R-:W-:Y:S01]  /*0170*/  IADD3 R0, PT, PT, R5, 0x1, RZ ;  /* 0x0000000105007810 */ /* 0x000fe20007ffe0ff */
[----:B------:R-:W-:-:S04]  /*0180*/  IMAD.MOV.U32 R4, RZ, RZ, -0x10 ;  /* 0xfffffff0ff047424 */ /* 0x000fc800078e00ff */
[----:B------:R-:W-:Y:S05]  /*0190*/  WARPSYNC R4 ;  /* 0x0000000004007348 */ /* 0x000fea0003800000 */
[----:B------:R0:W1:Y:S02]  /*01a0*/  SHFL.IDX PT, R7, R5, R0, 0x101f ;  /* 0x00101f0005077589 */ /* 0x00006400000e0000 */
.L_x_13:
[----:B------:R-:W-:Y:S05]  /*01b0*/  BSYNC B0 ;  /* 0x0000000000007941 */ /* 0x000fea0003800000 */
.L_x_12:
[----:B-1----:R-:W-:Y:S01]  /*01c0*/  STG.E desc[UR4][R2.64], R7 ;  /* 0x0000000702007986 */ /* 0x002fe2000c101904 */
[----:B------:R-:W-:Y:S05]  /*01d0*/  EXIT ;  /* 0x000000000000794d */ /* 0x000fea0003800000 */
.L_x_14:
        /* <DEDUP_REMOVED lines=10> */
.L_x_23:


//--------------------- .text._Z21ShuffleXorSyncKernel1Pj --------------------------
	.section	.text._Z21ShuffleXorSyncKernel1Pj,"ax",@progbits
	.align	128
        .global         _Z21ShuffleXorSyncKernel1Pj
        .type           _Z21ShuffleXorSyncKernel1Pj,@function
        .size           _Z21ShuffleXorSyncKernel1Pj,(.L_x_24 - _Z21ShuffleXorSyncKernel1Pj)
        .other          _Z21ShuffleXorSyncKernel1Pj,@"STO_CUDA_ENTRY STV_DEFAULT"
_Z21ShuffleXorSyncKernel1Pj:
.text._Z21ShuffleXorSyncKernel1Pj:
[----:B------:R-:W-:Y:S01]  /*0000*/  LDC R1, c[0x0][0x37c] ;  /* 0x0000df00ff017b82 */ /* 0x000fe20000000800 */
[----:B------:R-:W0:Y:S01]  /*0010*/  S2R R0, SR_TID.Z ;  /* 0x0000000000007919 */ /* 0x000e220000002300 */
[----:B------:R-:W1:Y:S06]  /*0020*/  LDCU UR4, c[0x0][0x360] ;  /* 0x00006c00ff0477ac */ /* 0x000e6c0008000800 */
[----:B------:R-:W0:Y:S01]  /*0030*/  S2UR UR6, SR_CTAID.X ;  /* 0x00000000000679c3 */ /* 0x000e220000002500 */
[----:B------:R-:W-:Y:S01]  /*0040*/  MOV R4, 0xfffffff0 ;  /* 0xfffffff000047802 */ /* 0x000fe20000000f00 */
[----:B------:R-:W2:Y:S01]  /*0050*/  S2R R3, SR_TID.Y ;  /* 0x0000000000037919 */ /* 0x000ea20000002200 */
[----:B------:R-:W2:Y:S01]  /*0060*/  LDCU UR5, c[0x0][0x364] ;  /* 0x00006c80ff0577ac */ /* 0x000ea20008000800 */
[----:B------:R-:W1:Y:S04]  /*0070*/  S2R R5, SR_TID.X ;  /* 0x0000000000057919 */ /* 0x000e680000002100 */
[----:B------:R-:W0:Y:S02]  /*0080*/  LDC R7, c[0x0][0x368] ;  /* 0x0000da00ff077b82 */ /* 0x000e240000000800 */
[----:B0-----:R-:W-:-:S04]  /*0090*/  IMAD R0, R7, UR6, R0 ;  /* 0x0000000607007c24 */ /* 0x001fc8000f8e0200 */
[----:B--2---:R-:W-:Y:S02]  /*00a0*/  IMAD R0, R0, UR5, R3 ;  /* 0x0000000500007c24 */ /* 0x004fe4000f8e0203 */
[----:B------:R-:W0:Y:S02]  /*00b0*/  LDC.64 R2, c[0x0][0x380] ;  /* 0x0000e000ff027b82 */ /* 0x000e240000000a00 */
[----:B-1----:R-:W-:Y:S01]  /*00c0*/  IMAD R5, R0, UR4, R5 ;  /* 0x0000000400057c24 */ /* 0x002fe2000f8e0205 */
[----:B------:R-:W1:Y:S04]  /*00d0*/  LDCU.64 UR4, c[0x0][0x358] ;  /* 0x00006b00ff0477ac */ /* 0x000e680008000a00 */
[----:B------:R-:W1:Y:S01]  /*00e0*/  SHFL.BFLY PT, R7, R5, 0x2, 0x101f ;  /* 0x0c501f0005077f89 */ /* 0x000e6200000e0000 */
[----:B0-----:R-:W-:-:S05]  /*00f0*/  IMAD.WIDE R2, R5, 0x4, R2 ;  /* 0x0000000405027825 */ /* 0x001fca00078e0202 */
[----:B-1----:R-:W-:Y:S01]  /*0100*/  STG.E desc[UR4][R2.64], R7 ;  /* 0x0000000702007986 */ /* 0x002fe2000c101904 */
[----:B------:R-:W-:Y:S05]  /*0110*/  EXIT ;  /* 0x000000000000794d */ /* 0x000fea0003800000 */
.L_x_15:
        /* <DEDUP_REMOVED lines=14> */
.L_x_24:


//--------------------- .text._Z22ShuffleDownSyncKernel1Pj --------------------------
	.section	.text._Z22ShuffleDownSyncKernel1Pj,"ax",@progbits
	.align	128
        .global         _Z22ShuffleDownSyncKernel1Pj
        .type           _Z22ShuffleDownSyncKernel1Pj,@function
        .size           _Z22ShuffleDownSyncKernel1Pj,(.L_x_25 - _Z22ShuffleDownSyncKernel1Pj)
        .other          _Z22ShuffleDownSyncKernel1Pj,@"STO_CUDA_ENTRY STV_DEFAULT"
_Z22ShuffleDownSyncKernel1Pj:
.text._Z22ShuffleDownSyncKernel1Pj:
        /* <DEDUP_REMOVED lines=14> */
[----:B------:R-:W1:Y:S01]  /*00e0*/  SHFL.DOWN PT, R7, R5, 0x1, 0x101f ;  /* 0x08301f0005077f89 */ /* 0x000e6200000e0000 */
[----:B0-----:R-:W-:-:S05]  /*00f0*/  IMAD.WIDE R2, R5, 0x4, R2 ;  /* 0x0000000405027825 */ /* 0x001fca00078e0202 */
[----:B-1----:R-:W-:Y:S01]  /*0100*/  STG.E desc[UR4][R2.64], R7 ;  /* 0x0000000702007986 */ /* 0x002fe2000c101904 */
[----:B------:R-:W-:Y:S05]  /*0110*/  EXIT ;  /* 0x000000000000794d */ /* 0x000fea0003800000 */
.L_x_16:
        /* <DEDUP_REMOVED lines=14> */
.L_x_25:


//--------------------- .text._Z20ShuffleUpSyncKernel1Pj --------------------------
	.section	.text._Z20ShuffleUpSyncKernel1Pj,"ax",@progbits
	.align	128
        .global         _Z20ShuffleUpSyncKernel1Pj
        .type           _Z20ShuffleUpSyncKernel1Pj,@function
        .size           _Z20ShuffleUpSyncKernel1Pj,(.L_x_26 - _Z20ShuffleUpSyncKernel1Pj)
        .other          _Z20ShuffleUpSyncKernel1Pj,@"STO_CUDA_ENTRY STV_DEFAULT"
_Z20ShuffleUpSyncKernel1Pj:
.text._Z20ShuffleUpSyncKernel1Pj:
        /* <DEDUP_REMOVED lines=14> */
[----:B------:R-:W1:Y:S01]  /*00e0*/  SHFL.UP PT, R7, R5, 0x1, 0x1000 ;  /* 0x0430000005077f89 */ /* 0x000e6200000e0000 */
[----:B0-----:R-:W-:-:S05]  /*00f0*/  IMAD.WIDE R2, R5, 0x4, R2 ;  /* 0x0000000405027825 */ /* 0x001fca00078e0202 */
[----:B-1----:R-:W-:Y:S01]  /*0100*/  STG.E desc[UR4][R2.64], R7 ;  /* 0x0000000702007986 */ /* 0x002fe2000c101904 */
[----:B------:R-:W-:Y:S05]  /*0110*/  EXIT ;  /* 0x000000000000794d */ /* 0x000fea0003800000 */
.L_x_17:
        /* <DEDUP_REMOVED lines=14> */
.L_x_26:


//--------------------- .text._Z18ShuffleSyncKernel1Pj --------------------------
	.section	.text._Z18ShuffleSyncKernel1Pj,"ax",@progbits
	.align	128
        .global         _Z18ShuffleSyncKernel1Pj
        .type           _Z18ShuffleSyncKernel1Pj,@function
        .size           _Z18ShuffleSyncKernel1Pj,(.L_x_27 - _Z18ShuffleSyncKernel1Pj)
        .other          _Z18ShuffleSyncKernel1Pj,@"STO_CUDA_ENTRY STV_DEFAULT"
_Z18ShuffleSyncKernel1Pj:
.text._Z18ShuffleSyncKernel1Pj:
[----:B------:R-:W-:Y:S01]  /*0000*/  LDC R1, c[0x0][0x37c] ;  /* 0x0000df00ff017b82 */ /* 0x000fe20000000800 */
[----:B------:R-:W0:Y:S01]  /*0010*/  S2R R0, SR_TID.Z ;  /* 0x0000000000007919 */ /* 0x000e220000002300 */
[----:B------:R-:W1:Y:S06]  /*0020*/  LDCU UR4, c[0x0][0x360] ;  /* 0x00006c00ff0477ac */ /* 0x000e6c0008000800 */
[----:B------:R-:W0:Y:S01]  /*0030*/  S2UR UR6, SR_CTAID.X ;  /* 0x00000000000679c3 */ /* 0x000e220000002500 */
[----:B------:R-:W2:Y:S01]  /*0040*/  S2R R3, SR_TID.Y ;  /* 0x0000000000037919 */ /* 0x000ea20000002200 */
[----:B------:R-:W2:Y:S01]  /*0050*/  LDCU UR5, c[0x0][0x364] ;  /* 0x00006c80ff0577ac */ /* 0x000ea20008000800 */
[----:B------:R-:W1:Y:S05]  /*0060*/  S2R R5, SR_TID.X ;  /* 0x0000000000057919 */ /* 0x000e6a0000002100 */
[----:B------:R-:W0:Y:S02]  /*0070*/  LDC R7, c[0x0][0x368] ;  /* 0x0000da00ff077b82 */ /* 0x000e240000000800 */
[----:B0-----:R-:W-:Y:S01]  /*0080*/  IMAD R0, R7, UR6, R0 ;  /* 0x0000000607007c24 */ /* 0x001fe2000f8e0200 */
[----:B------:R-:W-:-:S03]  /*0090*/  MOV R7, 0xfffffff0 ;  /* 0xfffffff000077802 */ /* 0x000fc60000000f00 */
[----:B--2---:R-:W-:Y:S02]  /*00a0*/  IMAD R0, R0, UR5, R3 ;  /* 0x0000000500007c24 */ /* 0x004fe4000f8e0203 */
[----:B------:R-:W0:Y:S02]  /*00b0*/  LDC.64 R2, c[0x0][0x380] ;  /* 0x0000e000ff027b82 */ /* 0x000e240000000a00 */
[----:B-1----:R-:W-:Y:S01]  /*00c0*/  IMAD R5, R0, UR4, R5 ;  /* 0x0000000400057c24 */ /* 0x002fe2000f8e0205 */
[----:B------:R-:W1:Y:S04]  /*00d0*/  LDCU.64 UR4, c[0x0][0x358] ;  /* 0x00006b00ff0477ac */ /* 0x000e680008000a00 */
[----:B------:R-:W-:-:S05]  /*00e0*/  IADD3 R0, PT, PT, R5, 0x1, RZ ;  /* 0x0000000105007810 */ /* 0x000fca0007ffe0ff */
[----:B------:R-:W1:Y:S01]  /*00f0*/  SHFL.IDX PT, R7, R5, R0, 0x101f ;  /* 0x00101f0005077589 */ /* 0x000e6200000e0000 */
[----:B0-----:R-:W-:-:S05]  /*0100*/  IMAD.WIDE R2, R5, 0x4, R2 ;  /* 0x0000000405027825 */ /* 0x001fca00078e0202 */
[----:B-1----:R-:W-:Y:S01]  /*0110*/  STG.E desc[UR4][R2.64], R7 ;  /* 0x0000000702007986 */ /* 0x002fe2000c101904 */
[----:B------:R-:W-:Y:S05]  /*0120*/  EXIT ;  /* 0x000000000000794d */ /* 0x000fea0003800000 */
.L_x_18:
        /* <DEDUP_REMOVED lines=13> */
.L_x_27:


//--------------------- .nv.shared.reserved.0     --------------------------
	.section	.nv.shared.reserved.0,"aw",@nobits
	.weak		__nv_reservedSMEM_offset_0_alias
	.size		__nv_reservedSMEM_offset_0_alias, 0, 64
	.other		__nv_reservedSMEM_offset_0_alias,@"STO_CUDA_RESERVED_SHARED STV_DEFAULT"
__nv_reservedSMEM_offset_0_alias:
	.zero		0
	.zero		64


//--------------------- .nv.constant0._Z18ShuffleSyncKernel3Pj --------------------------
	.section	.nv.constant0._Z18ShuffleSyncKernel3Pj,"a",@progbits
	.sectionflags	@""
	.align	4
.nv.constant0._Z18ShuffleSyncKernel3Pj:
	.zero		904


//--------------------- .nv.constant0._Z21ShuffleXorSyncKernel2Pj --------------------------
	.section	.nv.constant0._Z21ShuffleXorSyncKernel2Pj,"a",@progbits
	.sectionflags	@""
	.align	4
.nv.constant0._Z21ShuffleXorSyncKernel2Pj:
	.zero		904


//--------------------- .nv.constant0._Z22ShuffleDownSyncKernel2Pj --------------------------
	.section	.nv.constant0._Z22ShuffleDownSyncKernel2Pj,"a",@progbits
	.sectionflags	@""
	.align	4
.nv.constant0._Z22ShuffleDownSyncKernel2Pj:
	.zero		904


//--------------------- .nv.constant0._Z20ShuffleUpSyncKernel2Pj --------------------------
	.section	.nv.constant0._Z20ShuffleUpSyncKernel2Pj,"a",@progbits
	.sectionflags	@""
	.align	4
.nv.constant0._Z20ShuffleUpSyncKernel2Pj:
	.zero		904


//--------------------- .nv.constant0._Z18ShuffleSyncKernel2Pj --------------------------
	.section	.nv.constant0._Z18ShuffleSyncKernel2Pj,"a",@progbits
	.sectionflags	@""
	.align	4
.nv.constant0._Z18ShuffleSyncKernel2Pj:
	.zero		904


//--------------------- .nv.constant0._Z21ShuffleXorSyncKernel1Pj --------------------------
	.section	.nv.constant0._Z21ShuffleXorSyncKernel1Pj,"a",@progbits
	.sectionflags	@""
	.align	4
.nv.constant0._Z21ShuffleXorSyncKernel1Pj:
	.zero		904


//--------------------- .nv.constant0._Z22ShuffleDownSyncKernel1Pj --------------------------
	.section	.nv.constant0._Z22ShuffleDownSyncKernel1Pj,"a",@progbits
	.sectionflags	@""
	.align	4
.nv.constant0._Z22ShuffleDownSyncKernel1Pj:
	.zero		904


//--------------------- .nv.constant0._Z20ShuffleUpSyncKernel1Pj --------------------------
	.section	.nv.constant0._Z20ShuffleUpSyncKernel1Pj,"a",@progbits
	.sectionflags	@""
	.align	4
.nv.constant0._Z20ShuffleUpSyncKernel1Pj:
	.zero		904


//--------------------- .nv.constant0._Z18ShuffleSyncKernel1Pj --------------------------
	.section	.nv.constant0._Z18ShuffleSyncKernel1Pj,"a",@progbits
	.sectionflags	@""
	.align	4
.nv.constant0._Z18ShuffleSyncKernel1Pj:
	.zero		904


//--------------------- SYMBOLS --------------------------

	.type		.nv.reservedSmem.offset0,@object
	.size		.nv.reservedSmem.offset0,0x4
